//
// Generated by NVIDIA NVVM Compiler
//
// Compiler Build ID: CL-36424714
// Cuda compilation tools, release 13.0, V13.0.88
// Based on NVVM 20.0.0
//

.version 9.0
.target sm_100
.address_size 64

	// .globl	_Z10stencil_1dPKfPfi
// _ZZ10stencil_1dPKfPfiE4temp has been demoted

.visible .entry _Z10stencil_1dPKfPfi(
	.param .u64 .ptr .align 1 _Z10stencil_1dPKfPfi_param_0,
	.param .u64 .ptr .align 1 _Z10stencil_1dPKfPfi_param_1,
	.param .u32 _Z10stencil_1dPKfPfi_param_2
)
{
	.reg .pred 	%p<7>;
	.reg .b32 	%r<15>;
	.reg .b32 	%f<18>;
	.reg .b64 	%rd<11>;
	// demoted variable
	.shared .align 4 .b8 _ZZ10stencil_1dPKfPfiE4temp[1048];
	ld.param.u64 	%rd4, [_Z10stencil_1dPKfPfi_param_0];
	ld.param.u64 	%rd3, [_Z10stencil_1dPKfPfi_param_1];
	ld.param.u32 	%r5, [_Z10stencil_1dPKfPfi_param_2];
	cvta.to.global.u64 	%rd1, %rd4;
	mov.u32 	%r6, %ctaid.x;
	mov.u32 	%r1, %ntid.x;
	mov.u32 	%r2, %tid.x;
	mad.lo.s32 	%r3, %r6, %r1, %r2;
	setp.ge.s32 	%p1, %r3, %r5;
	mul.wide.s32 	%rd5, %r3, 4;
	add.s64 	%rd2, %rd1, %rd5;
	shl.b32 	%r7, %r2, 2;
	mov.u32 	%r8, _ZZ10stencil_1dPKfPfiE4temp;
	add.s32 	%r4, %r8, %r7;
	@%p1 bra 	$L__BB0_2;
	ld.global.f32 	%f1, [%rd2];
	st.shared.f32 	[%r4+12], %f1;
	bra.uni 	$L__BB0_3;
$L__BB0_2:
	mov.b32 	%r9, 0;
	st.shared.u32 	[%r4+12], %r9;
$L__BB0_3:
	setp.gt.u32 	%p2, %r2, 2;
	@%p2 bra 	$L__BB0_7;
	setp.lt.s32 	%p3, %r3, 3;
	@%p3 bra 	$L__BB0_6;
	add.s32 	%r11, %r3, -3;
	mul.wide.u32 	%rd6, %r11, 4;
	add.s64 	%rd7, %rd1, %rd6;
	ld.global.f32 	%f2, [%rd7];
	st.shared.f32 	[%r4], %f2;
	bra.uni 	$L__BB0_7;
$L__BB0_6:
	mov.b32 	%r10, 0;
	st.shared.u32 	[%r4], %r10;
$L__BB0_7:
	add.s32 	%r12, %r1, -3;
	setp.lt.u32 	%p4, %r2, %r12;
	@%p4 bra 	$L__BB0_11;
	add.s32 	%r13, %r3, 3;
	setp.ge.s32 	%p5, %r13, %r5;
	@%p5 bra 	$L__BB0_10;
	ld.global.f32 	%f3, [%rd2+12];
	st.shared.f32 	[%r4+24], %f3;
	bra.uni 	$L__BB0_11;
$L__BB0_10:
	mov.b32 	%r14, 0;
	st.shared.u32 	[%r4+24], %r14;
$L__BB0_11:
	setp.ge.s32 	%p6, %r3, %r5;
	bar.sync 	0;
	@%p6 bra 	$L__BB0_13;
	ld.shared.f32 	%f4, [%r4];
	add.f32 	%f5, %f4, 0f00000000;
	ld.shared.f32 	%f6, [%r4+4];
	add.f32 	%f7, %f5, %f6;
	ld.shared.f32 	%f8, [%r4+8];
	add.f32 	%f9, %f7, %f8;
	ld.shared.f32 	%f10, [%r4+12];
	add.f32 	%f11, %f9, %f10;
	ld.shared.f32 	%f12, [%r4+16];
	add.f32 	%f13, %f11, %f12;
	ld.shared.f32 	%f14, [%r4+20];
	add.f32 	%f15, %f13, %f14;
	ld.shared.f32 	%f16, [%r4+24];
	add.f32 	%f17, %f15, %f16;
	cvta.to.global.u64 	%rd8, %rd3;
	add.s64 	%rd10, %rd8, %rd5;
	st.global.f32 	[%rd10], %f17;
$L__BB0_13:
	ret;

}


// ===== COMPILED SASS (sm_100) =====

	.target	sm_100

	.elftype	@"ET_EXEC"


//--------------------- .note.nv.tkinfo           --------------------------
	.section	.note.nv.tkinfo,"",@"SHT_NOTE"
	.sectionflags	@"SHF_NOTE_NV_TKINFO"
	.tkinfo
        /*0018*/ 	.word	0x00000002
        /*0030*/ 	.string	""
        /*0030*/ 	.string	"ptxas"
        /*0030*/ 	.string	"Cuda compilation tools, release 13.0, V13.0.88"
        /*0030*/ 	.string	"Build cuda_13.0.r13.0/compiler.36424714_0"
        /*0030*/ 	.string	"-arch sm_100 -m 64 "



//--------------------- .note.nv.cuinfo           --------------------------
	.section	.note.nv.cuinfo,"",@"SHT_NOTE"
	.sectionflags	@"SHF_NOTE_NV_CUINFO"
        /*0018*/ 	.short	0x0002
        /*001a*/ 	.short	0x0064
        /*001c*/ 	.short	0x0082
	.zero		2


//--------------------- .nv.info                  --------------------------
	.section	.nv.info,"",@"SHT_CUDA_INFO"
	.align	4


	//----- nvinfo : EIATTR_REGCOUNT
	.align		4
        /*0000*/ 	.byte	0x04, 0x2f
        /*0002*/ 	.short	(.L_1 - .L_0)
	.align		4
.L_0:
        /*0004*/ 	.word	index@(_Z10stencil_1dPKfPfi)
        /*0008*/ 	.word	0x00000014


	//----- nvinfo : EIATTR_FRAME_SIZE
	.align		4
.L_1:
        /*000c*/ 	.byte	0x04, 0x11
        /*000e*/ 	.short	(.L_3 - .L_2)
	.align		4
.L_2:
        /*0010*/ 	.word	index@(_Z10stencil_1dPKfPfi)
        /*0014*/ 	.word	0x00000000


	//----- nvinfo : EIATTR_MIN_STACK_SIZE
	.align		4
.L_3:
        /*0018*/ 	.byte	0x04, 0x12
        /*001a*/ 	.short	(.L_5 - .L_4)
	.align		4
.L_4:
        /*001c*/ 	.word	index@(_Z10stencil_1dPKfPfi)
        /*0020*/ 	.word	0x00000000
.L_5:


//--------------------- .nv.compat                --------------------------
	.section	.nv.compat,"",@"SHT_CUDA_COMPAT_INFO"
	.align	4
        /*0000*/ 	.byte	0x02, 0x09, 0x00, 0x00, 0x02, 0x02, 0x01, 0x00, 0x02, 0x05, 0x05, 0x00, 0x03, 0x07, 0x01, 0x01
        /*0010*/ 	.byte	0x02, 0x03, 0x00, 0x00, 0x02, 0x06, 0x01, 0x00, 0x04, 0x0b, 0x08, 0x00, 0x09, 0x00, 0x00, 0x00
        /*0020*/ 	.byte	0x00, 0x00, 0x00, 0x00


//--------------------- .nv.info._Z10stencil_1dPKfPfi --------------------------
	.section	.nv.info._Z10stencil_1dPKfPfi,"",@"SHT_CUDA_INFO"
	.sectionflags	@""
	.align	4


	//----- nvinfo : EIATTR_CUDA_API_VERSION
	.align		4
        /*0000*/ 	.byte	0x04, 0x37
        /*0002*/ 	.short	(.L_7 - .L_6)
.L_6:
        /*0004*/ 	.word	0x00000082


	//----- nvinfo : EIATTR_KPARAM_INFO
	.align		4
.L_7:
        /*0008*/ 	.byte	0x04, 0x17
        /*000a*/ 	.short	(.L_9 - .L_8)
.L_8:
        /*000c*/ 	.word	0x00000000
        /*0010*/ 	.short	0x0002
        /*0012*/ 	.short	0x0010
        /*0014*/ 	.byte	0x00, 0xf0, 0x11, 0x00


	//----- nvinfo : EIATTR_KPARAM_INFO
	.align		4
.L_9:
        /*0018*/ 	.byte	0x04, 0x17
        /*001a*/ 	.short	(.L_11 - .L_10)
.L_10:
        /*001c*/ 	.word	0x00000000
        /*0020*/ 	.short	0x0001
        /*0022*/ 	.short	0x0008
        /*0024*/ 	.byte	0x00, 0xf5, 0x21, 0x00


	//----- nvinfo : EIATTR_KPARAM_INFO
	.align		4
.L_11:
        /*0028*/ 	.byte	0x04, 0x17
        /*002a*/ 	.short	(.L_13 - .L_12)
.L_12:
        /*002c*/ 	.word	0x00000000
        /*0030*/ 	.short	0x0000
        /*0032*/ 	.short	0x0000
        /*0034*/ 	.byte	0x00, 0xf5, 0x21, 0x00


	//----- nvinfo : EIATTR_SPARSE_MMA_MASK
	.align		4
.L_13:
        /*0038*/ 	.byte	0x03, 0x50
        /*003a*/ 	.short	0x0000


	//----- nvinfo : EIATTR_MAXREG_COUNT
	.align		4
        /*003c*/ 	.byte	0x03, 0x1b
        /*003e*/ 	.short	0x00ff


	//----- nvinfo : EIATTR_NUM_BARRIERS
	.align		4
        /*0040*/ 	.byte	0x02, 0x4c
        /*0042*/ 	.byte	0x01
	.zero		1


	//----- nvinfo : EIATTR_MERCURY_ISA_VERSION
	.align		4
        /*0044*/ 	.byte	0x03, 0x5f
        /*0046*/ 	.short	0x0101


	//----- nvinfo : EIATTR_VRC_CTA_INIT_COUNT
	.align		4
        /*0048*/ 	.byte	0x02, 0x4a
	.zero		1
	.zero		1


	//----- nvinfo : EIATTR_EXIT_INSTR_OFFSETS
	.align		4
        /*004c*/ 	.byte	0x04, 0x1c
        /*004e*/ 	.short	(.L_15 - .L_14)


	//   ....[0]....
.L_14:
        /*0050*/ 	.word	0x000002a0


	//   ....[1]....
        /*0054*/ 	.word	0x000003c0


	//----- nvinfo : EIATTR_CRS_STACK_SIZE
	.align		4
.L_15:
        /*0058*/ 	.byte	0x04, 0x1e
        /*005a*/ 	.short	(.L_17 - .L_16)
.L_16:
        /*005c*/ 	.word	0x00000000


	//----- nvinfo : EIATTR_CBANK_PARAM_SIZE
	.align		4
.L_17:
        /*0060*/ 	.byte	0x03, 0x19
        /*0062*/ 	.short	0x0014


	//----- nvinfo : EIATTR_PARAM_CBANK
	.align		4
        /*0064*/ 	.byte	0x04, 0x0a
        /*0066*/ 	.short	(.L_19 - .L_18)
	.align		4
.L_18:
        /*0068*/ 	.word	index@(.nv.constant0._Z10stencil_1dPKfPfi)
        /*006c*/ 	.short	0x0380
        /*006e*/ 	.short	0x0014


	//----- nvinfo : EIATTR_SW_WAR
	.align		4
.L_19:
        /*0070*/ 	.byte	0x04, 0x36
        /*0072*/ 	.short	(.L_21 - .L_20)
.L_20:
        /*0074*/ 	.word	0x00000008
.L_21:


//--------------------- .nv.callgraph             --------------------------
	.section	.nv.callgraph,"",@"SHT_CUDA_CALLGRAPH"
	.align	4
	.sectionentsize	8
	.align		4
        /*0000*/ 	.word	0x00000000
	.align		4
        /*0004*/ 	.word	0xffffffff
	.align		4
        /*0008*/ 	.word	0x00000000
	.align		4
        /*000c*/ 	.word	0xfffffffe
	.align		4
        /*0010*/ 	.word	0x00000000
	.align		4
        /*0014*/ 	.word	0xfffffffd
	.align		4
        /*0018*/ 	.word	0x00000000
	.align		4
        /*001c*/ 	.word	0xfffffffc


//--------------------- .text._Z10stencil_1dPKfPfi --------------------------
	.section	.text._Z10stencil_1dPKfPfi,"ax",@progbits
	.align	128
        .global         _Z10stencil_1dPKfPfi
        .type           _Z10stencil_1dPKfPfi,@function
        .size           _Z10stencil_1dPKfPfi,(.L_x_7 - _Z10stencil_1dPKfPfi)
        .other          _Z10stencil_1dPKfPfi,@"STO_CUDA_ENTRY STV_DEFAULT"
_Z10stencil_1dPKfPfi:
.text._Z10stencil_1dPKfPfi:
[----:B------:R-:W-:Y:S01]  /*0000*/  LDC R1, c[0x0][0x37c] ;  /* 0x0000df00ff017b82 */ /* 0x000fe20000000800 */
[----:B------:R-:W0:Y:S07]  /*0010*/  S2R R11, SR_TID.X ;  /* 0x00000000000b7919 */ /* 0x000e2e0000002100 */
[----:B------:R-:W0:Y:S01]  /*0020*/  S2UR UR4, SR_CTAID.X ;  /* 0x00000000000479c3 */ /* 0x000e220000002500 */
[----:B------:R-:W1:Y:S01]  /*0030*/  LDCU UR8, c[0x0][0x390] ;  /* 0x00007200ff0877ac */ /* 0x000e620008000800 */
[----:B------:R-:W2:Y:S06]  /*0040*/  LDCU.64 UR6, c[0x0][0x358] ;  /* 0x00006b00ff0677ac */ /* 0x000eac0008000a00 */
[----:B------:R-:W0:Y:S08]  /*0050*/  LDC R4, c[0x0][0x360] ;  /* 0x0000d800ff047b82 */ /* 0x000e300000000800 */
[----:B------:R-:W3:Y:S01]  /*0060*/  LDC.64 R6, c[0x0][0x380] ;  /* 0x0000e000ff067b82 */ /* 0x000ee20000000a00 */
[----:B0-----:R-:W-:-:S05]  /*0070*/  IMAD R5, R4, UR4, R11 ;  /* 0x0000000404057c24 */ /* 0x001fca000f8e020b */
[C---:B-1----:R-:W-:Y:S01]  /*0080*/  ISETP.GE.AND P0, PT, R5.reuse, UR8, PT ;  /* 0x0000000805007c0c */ /* 0x042fe2000bf06270 */
[----:B---3--:R-:W-:-:S12]  /*0090*/  IMAD.WIDE R2, R5, 0x4, R6 ;  /* 0x0000000405027825 */ /* 0x008fd800078e0206 */
[----:B--2---:R-:W2:Y:S01]  /*00a0*/  @!P0 LDG.E R9, desc[UR6][R2.64] ;  /* 0x0000000602098981 */ /* 0x004ea2000c1e1900 */
[----:B------:R-:W0:Y:S01]  /*00b0*/  S2UR UR5, SR_CgaCtaId ;  /* 0x00000000000579c3 */ /* 0x000e220000008800 */
[----:B------:R-:W-:Y:S01]  /*00c0*/  UMOV UR4, 0x400 ;  /* 0x0000040000047882 */ /* 0x000fe20000000000 */
[----:B------:R-:W-:Y:S01]  /*00d0*/  ISETP.GT.U32.AND P1, PT, R11, 0x2, PT ;  /* 0x000000020b00780c */ /* 0x000fe20003f24070 */
[----:B------:R-:W-:Y:S01]  /*00e0*/  BSSY.RECONVERGENT B0, `(.L_x_0) ;  /* 0x000000e000007945 */ /* 0x000fe20003800200 */
[----:B0-----:R-:W-:-:S06]  /*00f0*/  ULEA UR4, UR5, UR4, 0x18 ;  /* 0x0000000405047291 */ /* 0x001fcc000f8ec0ff */
[----:B------:R-:W-:-:S05]  /*0100*/  LEA R0, R11, UR4, 0x2 ;  /* 0x000000040b007c11 */ /* 0x000fca000f8e10ff */
[----:B--2---:R0:W-:Y:S04]  /*0110*/  @!P0 STS [R0+0xc], R9 ;  /* 0x00000c0900008388 */ /* 0x0041e80000000800 */
[----:B------:R0:W-:Y:S01]  /*0120*/  @P0 STS [R0+0xc], RZ ;  /* 0x00000cff00000388 */ /* 0x0001e20000000800 */
[----:B------:R-:W-:Y:S05]  /*0130*/  @P1 BRA `(.L_x_1) ;  /* 0x0000000000201947 */ /* 0x000fea0003800000 */
[----:B------:R-:W-:-:S13]  /*0140*/  ISETP.GE.AND P1, PT, R5, 0x3, PT ;  /* 0x000000030500780c */ /* 0x000fda0003f26270 */
[----:B------:R-:W-:Y:S05]  /*0150*/  @!P1 BRA `(.L_x_2) ;  /* 0x0000000000149947 */ /* 0x000fea0003800000 */
[----:B0-----:R-:W-:-:S05]  /*0160*/  IADD3 R9, PT, PT, R5, -0x3, RZ ;  /* 0xfffffffd05097810 */ /* 0x001fca0007ffe0ff */
[----:B------:R-:W-:-:S06]  /*0170*/  IMAD.WIDE.U32 R6, R9, 0x4, R6 ;  /* 0x0000000409067825 */ /* 0x000fcc00078e0006 */
[----:B------:R-:W2:Y:S04]  /*0180*/  LDG.E R7, desc[UR6][R6.64] ;  /* 0x0000000606077981 */ /* 0x000ea8000c1e1900 */
[----:B--2---:R1:W-:Y:S01]  /*0190*/  STS [R0], R7 ;  /* 0x0000000700007388 */ /* 0x0043e20000000800 */
[----:B------:R-:W-:Y:S05]  /*01a0*/  BRA `(.L_x_1) ;  /* 0x0000000000047947 */ /* 0x000fea0003800000 */
.L_x_2:
[----:B------:R2:W-:Y:S02]  /*01b0*/  STS [R0], RZ ;  /* 0x000000ff00007388 */ /* 0x0005e40000000800 */
.L_x_1:
[----:B------:R-:W-:Y:S05]  /*01c0*/  BSYNC.RECONVERGENT B0 ;  /* 0x0000000000007941 */ /* 0x000fea0003800200 */
.L_x_0:
[----:B------:R-:W-:Y:S01]  /*01d0*/  IADD3 R4, PT, PT, R4, -0x3, RZ ;  /* 0xfffffffd04047810 */ /* 0x000fe20007ffe0ff */
[----:B------:R-:W-:Y:S03]  /*01e0*/  BSSY.RECONVERGENT B0, `(.L_x_3) ;  /* 0x000000a000007945 */ /* 0x000fe60003800200 */
[----:B------:R-:W-:-:S13]  /*01f0*/  ISETP.GE.U32.AND P1, PT, R11, R4, PT ;  /* 0x000000040b00720c */ /* 0x000fda0003f26070 */
[----:B------:R-:W-:Y:S05]  /*0200*/  @!P1 BRA `(.L_x_4) ;  /* 0x00000000001c9947 */ /* 0x000fea0003800000 */
[----:B------:R-:W-:-:S04]  /*0210*/  IADD3 R4, PT, PT, R5, 0x3, RZ ;  /* 0x0000000305047810 */ /* 0x000fc80007ffe0ff */
[----:B------:R-:W-:-:S13]  /*0220*/  ISETP.GE.AND P1, PT, R4, UR8, PT ;  /* 0x0000000804007c0c */ /* 0x000fda000bf26270 */
[----:B------:R-:W-:Y:S05]  /*0230*/  @P1 BRA `(.L_x_5) ;  /* 0x00000000000c1947 */ /* 0x000fea0003800000 */
[----:B------:R-:W3:Y:S04]  /*0240*/  LDG.E R3, desc[UR6][R2.64+0xc] ;  /* 0x00000c0602037981 */ /* 0x000ee8000c1e1900 */
[----:B---3--:R4:W-:Y:S01]  /*0250*/  STS [R0+0x18], R3 ;  /* 0x0000180300007388 */ /* 0x0089e20000000800 */
[----:B------:R-:W-:Y:S05]  /*0260*/  BRA `(.L_x_4) ;  /* 0x0000000000047947 */ /* 0x000fea0003800000 */
.L_x_5:
[----:B------:R3:W-:Y:S02]  /*0270*/  STS [R0+0x18], RZ ;  /* 0x000018ff00007388 */ /* 0x0007e40000000800 */
.L_x_4:
[----:B------:R-:W-:Y:S05]  /*0280*/  BSYNC.RECONVERGENT B0 ;  /* 0x0000000000007941 */ /* 0x000fea0003800200 */
.L_x_3:
[----:B------:R-:W-:Y:S06]  /*0290*/  BAR.SYNC.DEFER_BLOCKING 0x0 ;  /* 0x0000000000007b1d */ /* 0x000fec0000010000 */
[----:B------:R-:W-:Y:S05]  /*02a0*/  @P0 EXIT ;  /* 0x000000000000094d */ /* 0x000fea0003800000 */
[----:B------:R-:W5:Y:S01]  /*02b0*/  LDS R4, [R0] ;  /* 0x0000000000047984 */ /* 0x000f620000000800 */
[----:B----4-:R-:W4:Y:S03]  /*02c0*/  LDC.64 R2, c[0x0][0x388] ;  /* 0x0000e200ff027b82 */ /* 0x010f260000000a00 */
[----:B-1----:R-:W1:Y:S04]  /*02d0*/  LDS R7, [R0+0x4] ;  /* 0x0000040000077984 */ /* 0x002e680000000800 */
[----:B0-----:R-:W0:Y:S04]  /*02e0*/  LDS R9, [R0+0x8] ;  /* 0x0000080000097984 */ /* 0x001e280000000800 */
[----:B------:R-:W2:Y:S04]  /*02f0*/  LDS R11, [R0+0xc] ;  /* 0x00000c00000b7984 */ /* 0x000ea80000000800 */
[----:B------:R-:W3:Y:S04]  /*0300*/  LDS R13, [R0+0x10] ;  /* 0x00001000000d7984 */ /* 0x000ee80000000800 */
[----:B------:R-:W3:Y:S04]  /*0310*/  LDS R15, [R0+0x14] ;  /* 0x00001400000f7984 */ /* 0x000ee80000000800 */
[----:B------:R-:W3:Y:S01]  /*0320*/  LDS R17, [R0+0x18] ;  /* 0x0000180000117984 */ /* 0x000ee20000000800 */
[----:B----4-:R-:W-:-:S04]  /*0330*/  IMAD.WIDE R2, R5, 0x4, R2 ;  /* 0x0000000405027825 */ /* 0x010fc800078e0202 */
[----:B-----5:R-:W-:-:S04]  /*0340*/  FADD R4, RZ, R4 ;  /* 0x00000004ff047221 */ /* 0x020fc80000000000 */
[----:B-1----:R-:W-:-:S04]  /*0350*/  FADD R4, R4, R7 ;  /* 0x0000000704047221 */ /* 0x002fc80000000000 */
[----:B0-----:R-:W-:-:S04]  /*0360*/  FADD R4, R4, R9 ;  /* 0x0000000904047221 */ /* 0x001fc80000000000 */
[----:B--2---:R-:W-:-:S04]  /*0370*/  FADD R4, R4, R11 ;  /* 0x0000000b04047221 */ /* 0x004fc80000000000 */
[----:B---3--:R-:W-:-:S04]  /*0380*/  FADD R4, R4, R13 ;  /* 0x0000000d04047221 */ /* 0x008fc80000000000 */
[----:B------:R-:W-:-:S04]  /*0390*/  FADD R4, R4, R15 ;  /* 0x0000000f04047221 */ /* 0x000fc80000000000 */
[----:B------:R-:W-:-:S05]  /*03a0*/  FADD R17, R4, R17 ;  /* 0x0000001104117221 */ /* 0x000fca0000000000 */
[----:B------:R-:W-:Y:S01]  /*03b0*/  STG.E desc[UR6][R2.64], R17 ;  /* 0x0000001102007986 */ /* 0x000fe2000c101906 */
[----:B------:R-:W-:Y:S05]  /*03c0*/  EXIT ;  /* 0x000000000000794d */ /* 0x000fea0003800000 */
.L_x_6:
[----:B------:R-:W-:-:S00]  /*03d0*/  BRA `(.L_x_6) ;  /* 0xfffffffc00fc7947 */ /* 0x000fc0000383ffff */
[----:B------:R-:W-:-:S00]  /*03e0*/  NOP ;  /* 0x0000000000007918 */ /* 0x000fc00000000000 */
        /* <DEDUP_REMOVED lines=9> */
.L_x_7:


//--------------------- .nv.shared._Z10stencil_1dPKfPfi --------------------------
	.section	.nv.shared._Z10stencil_1dPKfPfi,"aw",@nobits
	.sectionflags	@""
	.align	4
.nv.shared._Z10stencil_1dPKfPfi:
	.zero		2072


//--------------------- .nv.shared.reserved.0     --------------------------
	.section	.nv.shared.reserved.0,"aw",@nobits
	.weak		__nv_reservedSMEM_offset_0_alias
	.size		__nv_reservedSMEM_offset_0_alias, 0, 64
	.other		__nv_reservedSMEM_offset_0_alias,@"STO_CUDA_RESERVED_SHARED STV_DEFAULT"
__nv_reservedSMEM_offset_0_alias:
	.zero		0
	.zero		64


//--------------------- .nv.constant0._Z10stencil_1dPKfPfi --------------------------
	.section	.nv.constant0._Z10stencil_1dPKfPfi,"a",@progbits
	.sectionflags	@""
	.align	4
.nv.constant0._Z10stencil_1dPKfPfi:
	.zero		916


//--------------------- SYMBOLS --------------------------

	.type		.nv.reservedSmem.offset0,@object
	.size		.nv.reservedSmem.offset0,0x4
	.type		.nv.reservedSmem.cap,@object
	.size		.nv.reservedSmem.cap,0x4
